//
// Generated by NVIDIA NVVM Compiler
//
// Compiler Build ID: CL-36424714
// Cuda compilation tools, release 13.0, V13.0.88
// Based on NVVM 20.0.0
//

.version 9.0
.target sm_100
.address_size 64

	// .globl	_Z14rgbToGrayscalePhS_ii

.visible .entry _Z14rgbToGrayscalePhS_ii(
	.param .u64 .ptr .align 1 _Z14rgbToGrayscalePhS_ii_param_0,
	.param .u64 .ptr .align 1 _Z14rgbToGrayscalePhS_ii_param_1,
	.param .u32 _Z14rgbToGrayscalePhS_ii_param_2,
	.param .u32 _Z14rgbToGrayscalePhS_ii_param_3
)
{
	.reg .pred 	%p<2>;
	.reg .b16 	%rs<4>;
	.reg .b32 	%r<10>;
	.reg .b32 	%f<7>;
	.reg .b64 	%rd<9>;

	ld.param.u64 	%rd1, [_Z14rgbToGrayscalePhS_ii_param_0];
	ld.param.u64 	%rd2, [_Z14rgbToGrayscalePhS_ii_param_1];
	ld.param.u32 	%r2, [_Z14rgbToGrayscalePhS_ii_param_2];
	ld.param.u32 	%r3, [_Z14rgbToGrayscalePhS_ii_param_3];
	mov.u32 	%r4, %ctaid.x;
	mov.u32 	%r5, %ntid.x;
	mov.u32 	%r6, %tid.x;
	mad.lo.s32 	%r1, %r4, %r5, %r6;
	mul.lo.s32 	%r7, %r3, %r2;
	setp.ge.s32 	%p1, %r1, %r7;
	@%p1 bra 	$L__BB0_2;
	cvta.to.global.u64 	%rd3, %rd1;
	cvta.to.global.u64 	%rd4, %rd2;
	mul.lo.s32 	%r8, %r1, 3;
	cvt.s64.s32 	%rd5, %r8;
	add.s64 	%rd6, %rd3, %rd5;
	ld.global.u8 	%rs1, [%rd6];
	ld.global.u8 	%rs2, [%rd6+1];
	ld.global.u8 	%rs3, [%rd6+2];
	cvt.rn.f32.u16 	%f1, %rs1;
	cvt.rn.f32.u16 	%f2, %rs2;
	mul.f32 	%f3, %f2, 0f3F1645A2;
	fma.rn.f32 	%f4, %f1, 0f3E991687, %f3;
	cvt.rn.f32.u16 	%f5, %rs3;
	fma.rn.f32 	%f6, %f5, 0f3DE978D5, %f4;
	cvt.rzi.u32.f32 	%r9, %f6;
	cvt.s64.s32 	%rd7, %r1;
	add.s64 	%rd8, %rd4, %rd7;
	st.global.u8 	[%rd8], %r9;
$L__BB0_2:
	ret;

}


// ===== COMPILED SASS (sm_100) =====

	.target	sm_100

	.elftype	@"ET_EXEC"


//--------------------- .note.nv.tkinfo           --------------------------
	.section	.note.nv.tkinfo,"",@"SHT_NOTE"
	.sectionflags	@"SHF_NOTE_NV_TKINFO"
	.tkinfo
        /*0018*/ 	.word	0x00000002
        /*0030*/ 	.string	""
        /*0030*/ 	.string	"ptxas"
        /*0030*/ 	.string	"Cuda compilation tools, release 13.0, V13.0.88"
        /*0030*/ 	.string	"Build cuda_13.0.r13.0/compiler.36424714_0"
        /*0030*/ 	.string	"-arch sm_100 -m 64 "



//--------------------- .note.nv.cuinfo           --------------------------
	.section	.note.nv.cuinfo,"",@"SHT_NOTE"
	.sectionflags	@"SHF_NOTE_NV_CUINFO"
        /*0018*/ 	.short	0x0002
        /*001a*/ 	.short	0x0064
        /*001c*/ 	.short	0x0082
	.zero		2


//--------------------- .nv.info                  --------------------------
	.section	.nv.info,"",@"SHT_CUDA_INFO"
	.align	4


	//----- nvinfo : EIATTR_REGCOUNT
	.align		4
        /*0000*/ 	.byte	0x04, 0x2f
        /*0002*/ 	.short	(.L_1 - .L_0)
	.align		4
.L_0:
        /*0004*/ 	.word	index@(_Z14rgbToGrayscalePhS_ii)
        /*0008*/ 	.word	0x0000000a


	//----- nvinfo : EIATTR_FRAME_SIZE
	.align		4
.L_1:
        /*000c*/ 	.byte	0x04, 0x11
        /*000e*/ 	.short	(.L_3 - .L_2)
	.align		4
.L_2:
        /*0010*/ 	.word	index@(_Z14rgbToGrayscalePhS_ii)
        /*0014*/ 	.word	0x00000000


	//----- nvinfo : EIATTR_MIN_STACK_SIZE
	.align		4
.L_3:
        /*0018*/ 	.byte	0x04, 0x12
        /*001a*/ 	.short	(.L_5 - .L_4)
	.align		4
.L_4:
        /*001c*/ 	.word	index@(_Z14rgbToGrayscalePhS_ii)
        /*0020*/ 	.word	0x00000000
.L_5:


//--------------------- .nv.compat                --------------------------
	.section	.nv.compat,"",@"SHT_CUDA_COMPAT_INFO"
	.align	4
        /*0000*/ 	.byte	0x02, 0x09, 0x00, 0x00, 0x02, 0x02, 0x01, 0x00, 0x02, 0x05, 0x05, 0x00, 0x03, 0x07, 0x01, 0x01
        /*0010*/ 	.byte	0x02, 0x03, 0x00, 0x00, 0x02, 0x06, 0x01, 0x00, 0x04, 0x0b, 0x08, 0x00, 0x09, 0x00, 0x00, 0x00
        /*0020*/ 	.byte	0x00, 0x00, 0x00, 0x00


//--------------------- .nv.info._Z14rgbToGrayscalePhS_ii --------------------------
	.section	.nv.info._Z14rgbToGrayscalePhS_ii,"",@"SHT_CUDA_INFO"
	.sectionflags	@""
	.align	4


	//----- nvinfo : EIATTR_CUDA_API_VERSION
	.align		4
        /*0000*/ 	.byte	0x04, 0x37
        /*0002*/ 	.short	(.L_7 - .L_6)
.L_6:
        /*0004*/ 	.word	0x00000082


	//----- nvinfo : EIATTR_KPARAM_INFO
	.align		4
.L_7:
        /*0008*/ 	.byte	0x04, 0x17
        /*000a*/ 	.short	(.L_9 - .L_8)
.L_8:
        /*000c*/ 	.word	0x00000000
        /*0010*/ 	.short	0x0003
        /*0012*/ 	.short	0x0014
        /*0014*/ 	.byte	0x00, 0xf0, 0x11, 0x00


	//----- nvinfo : EIATTR_KPARAM_INFO
	.align		4
.L_9:
        /*0018*/ 	.byte	0x04, 0x17
        /*001a*/ 	.short	(.L_11 - .L_10)
.L_10:
        /*001c*/ 	.word	0x00000000
        /*0020*/ 	.short	0x0002
        /*0022*/ 	.short	0x0010
        /*0024*/ 	.byte	0x00, 0xf0, 0x11, 0x00


	//----- nvinfo : EIATTR_KPARAM_INFO
	.align		4
.L_11:
        /*0028*/ 	.byte	0x04, 0x17
        /*002a*/ 	.short	(.L_13 - .L_12)
.L_12:
        /*002c*/ 	.word	0x00000000
        /*0030*/ 	.short	0x0001
        /*0032*/ 	.short	0x0008
        /*0034*/ 	.byte	0x00, 0xf5, 0x21, 0x00


	//----- nvinfo : EIATTR_KPARAM_INFO
	.align		4
.L_13:
        /*0038*/ 	.byte	0x04, 0x17
        /*003a*/ 	.short	(.L_15 - .L_14)
.L_14:
        /*003c*/ 	.word	0x00000000
        /*0040*/ 	.short	0x0000
        /*0042*/ 	.short	0x0000
        /*0044*/ 	.byte	0x00, 0xf5, 0x21, 0x00


	//----- nvinfo : EIATTR_SPARSE_MMA_MASK
	.align		4
.L_15:
        /*0048*/ 	.byte	0x03, 0x50
        /*004a*/ 	.short	0x0000


	//----- nvinfo : EIATTR_MAXREG_COUNT
	.align		4
        /*004c*/ 	.byte	0x03, 0x1b
        /*004e*/ 	.short	0x00ff


	//----- nvinfo : EIATTR_MERCURY_ISA_VERSION
	.align		4
        /*0050*/ 	.byte	0x03, 0x5f
        /*0052*/ 	.short	0x0101


	//----- nvinfo : EIATTR_VRC_CTA_INIT_COUNT
	.align		4
        /*0054*/ 	.byte	0x02, 0x4a
	.zero		1
	.zero		1


	//----- nvinfo : EIATTR_EXIT_INSTR_OFFSETS
	.align		4
        /*0058*/ 	.byte	0x04, 0x1c
        /*005a*/ 	.short	(.L_17 - .L_16)


	//   ....[0]....
.L_16:
        /*005c*/ 	.word	0x00000080


	//   ....[1]....
        /*0060*/ 	.word	0x000001b0


	//----- nvinfo : EIATTR_CBANK_PARAM_SIZE
	.align		4
.L_17:
        /*0064*/ 	.byte	0x03, 0x19
        /*0066*/ 	.short	0x0018


	//----- nvinfo : EIATTR_PARAM_CBANK
	.align		4
        /*0068*/ 	.byte	0x04, 0x0a
        /*006a*/ 	.short	(.L_19 - .L_18)
	.align		4
.L_18:
        /*006c*/ 	.word	index@(.nv.constant0._Z14rgbToGrayscalePhS_ii)
        /*0070*/ 	.short	0x0380
        /*0072*/ 	.short	0x0018


	//----- nvinfo : EIATTR_SW_WAR
	.align		4
.L_19:
        /*0074*/ 	.byte	0x04, 0x36
        /*0076*/ 	.short	(.L_21 - .L_20)
.L_20:
        /*0078*/ 	.word	0x00000008
.L_21:


//--------------------- .nv.callgraph             --------------------------
	.section	.nv.callgraph,"",@"SHT_CUDA_CALLGRAPH"
	.align	4
	.sectionentsize	8
	.align		4
        /*0000*/ 	.word	0x00000000
	.align		4
        /*0004*/ 	.word	0xffffffff
	.align		4
        /*0008*/ 	.word	0x00000000
	.align		4
        /*000c*/ 	.word	0xfffffffe
	.align		4
        /*0010*/ 	.word	0x00000000
	.align		4
        /*0014*/ 	.word	0xfffffffd
	.align		4
        /*0018*/ 	.word	0x00000000
	.align		4
        /*001c*/ 	.word	0xfffffffc


//--------------------- .text._Z14rgbToGrayscalePhS_ii --------------------------
	.section	.text._Z14rgbToGrayscalePhS_ii,"ax",@progbits
	.align	128
        .global         _Z14rgbToGrayscalePhS_ii
        .type           _Z14rgbToGrayscalePhS_ii,@function
        .size           _Z14rgbToGrayscalePhS_ii,(.L_x_1 - _Z14rgbToGrayscalePhS_ii)
        .other          _Z14rgbToGrayscalePhS_ii,@"STO_CUDA_ENTRY STV_DEFAULT"
_Z14rgbToGrayscalePhS_ii:
.text._Z14rgbToGrayscalePhS_ii:
[----:B------:R-:W-:Y:S01]  /*0000*/  LDC R1, c[0x0][0x37c] ;  /* 0x0000df00ff017b82 */ /* 0x000fe20000000800 */
[----:B------:R-:W0:Y:S07]  /*0010*/  S2R R3, SR_TID.X ;  /* 0x0000000000037919 */ /* 0x000e2e0000002100 */
[----:B------:R-:W0:Y:S01]  /*0020*/  S2UR UR6, SR_CTAID.X ;  /* 0x00000000000679c3 */ /* 0x000e220000002500 */
[----:B------:R-:W1:Y:S07]  /*0030*/  LDCU.64 UR4, c[0x0][0x390] ;  /* 0x00007200ff0477ac */ /* 0x000e6e0008000a00 */
[----:B------:R-:W0:Y:S01]  /*0040*/  LDC R0, c[0x0][0x360] ;  /* 0x0000d800ff007b82 */ /* 0x000e220000000800 */
[----:B-1----:R-:W-:Y:S01]  /*0050*/  UIMAD UR4, UR5, UR4, URZ ;  /* 0x00000004050472a4 */ /* 0x002fe2000f8e02ff */
[----:B0-----:R-:W-:-:S05]  /*0060*/  IMAD R0, R0, UR6, R3 ;  /* 0x0000000600007c24 */ /* 0x001fca000f8e0203 */
[----:B------:R-:W-:-:S13]  /*0070*/  ISETP.GE.AND P0, PT, R0, UR4, PT ;  /* 0x0000000400007c0c */ /* 0x000fda000bf06270 */
[----:B------:R-:W-:Y:S05]  /*0080*/  @P0 EXIT ;  /* 0x000000000000094d */ /* 0x000fea0003800000 */
[----:B------:R-:W0:Y:S01]  /*0090*/  LDCU.128 UR8, c[0x0][0x380] ;  /* 0x00007000ff0877ac */ /* 0x000e220008000c00 */
[----:B------:R-:W-:Y:S01]  /*00a0*/  IMAD R3, R0, 0x3, RZ ;  /* 0x0000000300037824 */ /* 0x000fe200078e02ff */
[----:B------:R-:W1:Y:S04]  /*00b0*/  LDCU.64 UR4, c[0x0][0x358] ;  /* 0x00006b00ff0477ac */ /* 0x000e680008000a00 */
[----:B0-----:R-:W-:-:S04]  /*00c0*/  IADD3 R2, P0, PT, R3, UR8, RZ ;  /* 0x0000000803027c10 */ /* 0x001fc8000ff1e0ff */
[----:B------:R-:W-:-:S05]  /*00d0*/  LEA.HI.X.SX32 R3, R3, UR9, 0x1, P0 ;  /* 0x0000000903037c11 */ /* 0x000fca00080f0eff */
[----:B-1----:R-:W2:Y:S04]  /*00e0*/  LDG.E.U8 R5, desc[UR4][R2.64+0x1] ;  /* 0x0000010402057981 */ /* 0x002ea8000c1e1100 */
[----:B------:R-:W3:Y:S04]  /*00f0*/  LDG.E.U8 R4, desc[UR4][R2.64] ;  /* 0x0000000402047981 */ /* 0x000ee8000c1e1100 */
[----:B------:R-:W4:Y:S01]  /*0100*/  LDG.E.U8 R6, desc[UR4][R2.64+0x2] ;  /* 0x0000020402067981 */ /* 0x000f22000c1e1100 */
[----:B--2---:R-:W-:Y:S02]  /*0110*/  I2FP.F32.U32 R5, R5 ;  /* 0x0000000500057245 */ /* 0x004fe40000201000 */
[----:B---3--:R-:W-:-:S03]  /*0120*/  I2FP.F32.U32 R4, R4 ;  /* 0x0000000400047245 */ /* 0x008fc60000201000 */
[----:B------:R-:W-:Y:S01]  /*0130*/  FMUL R5, R5, 0.58700001239776611328 ;  /* 0x3f1645a205057820 */ /* 0x000fe20000400000 */
[----:B----4-:R-:W-:-:S03]  /*0140*/  I2FP.F32.U32 R7, R6 ;  /* 0x0000000600077245 */ /* 0x010fc60000201000 */
[----:B------:R-:W-:-:S04]  /*0150*/  FFMA R4, R4, 0.29899999499320983887, R5 ;  /* 0x3e99168704047823 */ /* 0x000fc80000000005 */
[----:B------:R-:W-:Y:S01]  /*0160*/  FFMA R7, R7, 0.11400000005960464478, R4 ;  /* 0x3de978d507077823 */ /* 0x000fe20000000004 */
[----:B------:R-:W-:-:S04]  /*0170*/  IADD3 R4, P0, PT, R0, UR10, RZ ;  /* 0x0000000a00047c10 */ /* 0x000fc8000ff1e0ff */
[----:B------:R-:W-:Y:S01]  /*0180*/  LEA.HI.X.SX32 R5, R0, UR11, 0x1, P0 ;  /* 0x0000000b00057c11 */ /* 0x000fe200080f0eff */
[----:B------:R-:W0:Y:S04]  /*0190*/  F2I.U32.TRUNC.NTZ R7, R7 ;  /* 0x0000000700077305 */ /* 0x000e28000020f000 */
[----:B0-----:R-:W-:Y:S01]  /*01a0*/  STG.E.U8 desc[UR4][R4.64], R7 ;  /* 0x0000000704007986 */ /* 0x001fe2000c101104 */
[----:B------:R-:W-:Y:S05]  /*01b0*/  EXIT ;  /* 0x000000000000794d */ /* 0x000fea0003800000 */
.L_x_0:
[----:B------:R-:W-:-:S00]  /*01c0*/  BRA `(.L_x_0) ;  /* 0xfffffffc00fc7947 */ /* 0x000fc0000383ffff */
[----:B------:R-:W-:-:S00]  /*01d0*/  NOP ;  /* 0x0000000000007918 */ /* 0x000fc00000000000 */
        /* <DEDUP_REMOVED lines=10> */
.L_x_1:


//--------------------- .nv.shared.reserved.0     --------------------------
	.section	.nv.shared.reserved.0,"aw",@nobits
	.weak		__nv_reservedSMEM_offset_0_alias
	.size		__nv_reservedSMEM_offset_0_alias, 0, 64
	.other		__nv_reservedSMEM_offset_0_alias,@"STO_CUDA_RESERVED_SHARED STV_DEFAULT"
__nv_reservedSMEM_offset_0_alias:
	.zero		0
	.zero		64


//--------------------- .nv.constant0._Z14rgbToGrayscalePhS_ii --------------------------
	.section	.nv.constant0._Z14rgbToGrayscalePhS_ii,"a",@progbits
	.sectionflags	@""
	.align	4
.nv.constant0._Z14rgbToGrayscalePhS_ii:
	.zero		920


//--------------------- SYMBOLS --------------------------

	.type		.nv.reservedSmem.offset0,@object
	.size		.nv.reservedSmem.offset0,0x4
